	.headerflags	@"EF_CUDA_TEXMODE_UNIFIED EF_CUDA_64BIT_ADDRESS EF_CUDA_ACCELERATORS EF_CUDA_SM90 EF_CUDA_VIRTUAL_SM(EF_CUDA_SM90)"
	.elftype	@"ET_EXEC"


//--------------------- .nv.info                  --------------------------
	.section	.nv.info,"",@"SHT_CUDA_INFO"
	.align	4


	//----- nvinfo : EIATTR_REGCOUNT
	.align		4
        /*0000*/ 	.byte	0x04, 0x2f
        /*0002*/ 	.short	(.L_1 - .L_0)
	.align		4
.L_0:
        /*0004*/ 	.word	index@(triton_poi_fused_add_convolution_20)
        /*0008*/ 	.word	0x0000000e


	//----- nvinfo : EIATTR_MIN_STACK_SIZE
	.align		4
.L_1:
        /*000c*/ 	.byte	0x04, 0x12
        /*000e*/ 	.short	(.L_3 - .L_2)
	.align		4
.L_2:
        /*0010*/ 	.word	index@(triton_poi_fused_add_convolution_20)
        /*0014*/ 	.word	0x00000000


	//----- nvinfo : EIATTR_FRAME_SIZE
	.align		4
.L_3:
        /*0018*/ 	.byte	0x04, 0x11
        /*001a*/ 	.short	(.L_5 - .L_4)
	.align		4
.L_4:
        /*001c*/ 	.word	index@(triton_poi_fused_add_convolution_20)
        /*0020*/ 	.word	0x00000000


	//----- nvinfo : EIATTR_MIN_STACK_SIZE
	.align		4
.L_5:
        /*0024*/ 	.byte	0x04, 0x12
        /*0026*/ 	.short	(.L_7 - .L_6)
	.align		4
.L_6:
        /*0028*/ 	.word	index@(triton_poi_fused_add_convolution_20)
        /*002c*/ 	.word	0x00000000
.L_7:


//--------------------- .nv.info.triton_poi_fused_add_convolution_20 --------------------------
	.section	.nv.info.triton_poi_fused_add_convolution_20,"",@"SHT_CUDA_INFO"
	.sectionflags	@""
	.align	4


	//----- nvinfo : EIATTR_CUDA_API_VERSION
	.align		4
        /*0000*/ 	.byte	0x04, 0x37
        /*0002*/ 	.short	(.L_9 - .L_8)
.L_8:
        /*0004*/ 	.word	0x0000007c


	//----- nvinfo : EIATTR_KPARAM_INFO
	.align		4
.L_9:
        /*0008*/ 	.byte	0x04, 0x17
        /*000a*/ 	.short	(.L_11 - .L_10)
.L_10:
        /*000c*/ 	.word	0x00000000
        /*0010*/ 	.short	0x0003
        /*0012*/ 	.short	0x0018
        /*0014*/ 	.byte	0x00, 0xf0, 0x11, 0x00


	//----- nvinfo : EIATTR_KPARAM_INFO
	.align		4
.L_11:
        /*0018*/ 	.byte	0x04, 0x17
        /*001a*/ 	.short	(.L_13 - .L_12)
.L_12:
        /*001c*/ 	.word	0x00000000
        /*0020*/ 	.short	0x0002
        /*0022*/ 	.short	0x0010
        /*0024*/ 	.byte	0x00, 0xf4, 0x21, 0x00


	//----- nvinfo : EIATTR_KPARAM_INFO
	.align		4
.L_13:
        /*0028*/ 	.byte	0x04, 0x17
        /*002a*/ 	.short	(.L_15 - .L_14)
.L_14:
        /*002c*/ 	.word	0x00000000
        /*0030*/ 	.short	0x0001
        /*0032*/ 	.short	0x0008
        /*0034*/ 	.byte	0x00, 0xf4, 0x21, 0x00


	//----- nvinfo : EIATTR_KPARAM_INFO
	.align		4
.L_15:
        /*0038*/ 	.byte	0x04, 0x17
        /*003a*/ 	.short	(.L_17 - .L_16)
.L_16:
        /*003c*/ 	.word	0x00000000
        /*0040*/ 	.short	0x0000
        /*0042*/ 	.short	0x0000
        /*0044*/ 	.byte	0x00, 0xf4, 0x21, 0x00


	//----- nvinfo : EIATTR_SPARSE_MMA_MASK
	.align		4
.L_17:
        /*0048*/ 	.byte	0x03, 0x50
        /*004a*/ 	.short	0x0000


	//----- nvinfo : EIATTR_MAXREG_COUNT
	.align		4
        /*004c*/ 	.byte	0x03, 0x1b
        /*004e*/ 	.short	0x00ff


	//----- nvinfo : EIATTR_EXIT_INSTR_OFFSETS
	.align		4
        /*0050*/ 	.byte	0x04, 0x1c
        /*0052*/ 	.short	(.L_19 - .L_18)


	//   ....[0]....
.L_18:
        /*0054*/ 	.word	0x000001c0


	//----- nvinfo : EIATTR_REQNTID
	.align		4
.L_19:
        /*0058*/ 	.byte	0x04, 0x10
        /*005a*/ 	.short	(.L_21 - .L_20)
.L_20:
        /*005c*/ 	.word	0x00000080
        /*0060*/ 	.word	0x00000001
        /*0064*/ 	.word	0x00000001


	//----- nvinfo : EIATTR_CBANK_PARAM_SIZE
	.align		4
.L_21:
        /*0068*/ 	.byte	0x03, 0x19
        /*006a*/ 	.short	0x001c


	//----- nvinfo : EIATTR_PARAM_CBANK
	.align		4
        /*006c*/ 	.byte	0x04, 0x0a
        /*006e*/ 	.short	(.L_23 - .L_22)
	.align		4
.L_22:
        /*0070*/ 	.word	index@(.nv.constant0.triton_poi_fused_add_convolution_20)
        /*0074*/ 	.short	0x0210
        /*0076*/ 	.short	0x001c


	//----- nvinfo : EIATTR_SW_WAR
	.align		4
.L_23:
        /*0078*/ 	.byte	0x04, 0x36
        /*007a*/ 	.short	(.L_25 - .L_24)
.L_24:
        /*007c*/ 	.word	0x00000008
.L_25:


//--------------------- .nv.callgraph             --------------------------
	.section	.nv.callgraph,"",@"SHT_CUDA_CALLGRAPH"
	.align	4
	.sectionentsize	8
	.align		4
        /*0000*/ 	.word	0x00000000
	.align		4
        /*0004*/ 	.word	0xffffffff
	.align		4
        /*0008*/ 	.word	0x00000000
	.align		4
        /*000c*/ 	.word	0xfffffffe
	.align		4
        /*0010*/ 	.word	0x00000000
	.align		4
        /*0014*/ 	.word	0xfffffffd
	.align		4
        /*0018*/ 	.word	0x00000000
	.align		4
        /*001c*/ 	.word	0xfffffffc


//--------------------- .text.triton_poi_fused_add_convolution_20 --------------------------
	.section	.text.triton_poi_fused_add_convolution_20,"ax",@progbits
	.align	128
        .global         triton_poi_fused_add_convolution_20
        .type           triton_poi_fused_add_convolution_20,@function
        .size           triton_poi_fused_add_convolution_20,(.L_x_1 - triton_poi_fused_add_convolution_20)
        .other          triton_poi_fused_add_convolution_20,@"STO_CUDA_ENTRY STV_DEFAULT"
triton_poi_fused_add_convolution_20:
.text.triton_poi_fused_add_convolution_20:
[----:B------:R-:W-:Y:S01]  /*0000*/  LDC R1, c[0x0][0x28] ;  /* 0x00000a00ff017b82 */ /* 0x000fe20000000800 */
[----:B------:R-:W1:Y:S07]  /*0010*/  S2R R0, SR_TID.X ;  /* 0x0000000000007919 */ /* 0x000e6e0000002100 */
[----:B------:R-:W2:Y:S01]  /*0020*/  LDC.64 R6, c[0x0][0x220] ;  /* 0x00008800ff067b82 */ /* 0x000ea20000000a00 */
[----:B------:R-:W-:Y:S01]  /*0030*/  ULDC.64 UR4, c[0x0][0x208] ;  /* 0x0000820000047ab9 */ /* 0x000fe20000000a00 */
[----:B------:R-:W3:Y:S06]  /*0040*/  S2R R9, SR_CTAID.X ;  /* 0x0000000000097919 */ /* 0x000eec0000002500 */
[----:B------:R-:W4:Y:S01]  /*0050*/  LDC.64 R4, c[0x0][0x210] ;  /* 0x00008400ff047b82 */ /* 0x000f220000000a00 */
[----:B-1----:R-:W-:-:S02]  /*0060*/  SHF.L.U32 R0, R0, 0x1, RZ ;  /* 0x0000000100007819 */ /* 0x002fc400000006ff */
[----:B---3--:R-:W-:Y:S02]  /*0070*/  SHF.R.S32.HI R2, RZ, 0x17, R9 ;  /* 0x00000017ff027819 */ /* 0x008fe40000011409 */
[----:B------:R-:W-:Y:S02]  /*0080*/  LOP3.LUT R0, R0, 0xfe, RZ, 0xc0, !PT ;  /* 0x000000fe00007812 */ /* 0x000fe400078ec0ff */
[----:B------:R-:W-:Y:S02]  /*0090*/  SGXT R2, R2, 0x1 ;  /* 0x000000010202781a */ /* 0x000fe40000000200 */
[----:B------:R-:W-:-:S04]  /*00a0*/  LEA R9, R9, R0, 0x8 ;  /* 0x0000000009097211 */ /* 0x000fc800078e40ff */
[----:B------:R-:W-:Y:S01]  /*00b0*/  LEA.HI R0, R2, R9, RZ, 0xc ;  /* 0x0000000902007211 */ /* 0x000fe200078f60ff */
[----:B----4-:R-:W-:Y:S01]  /*00c0*/  IMAD.WIDE R4, R9, 0x4, R4 ;  /* 0x0000000409047825 */ /* 0x010fe200078e0204 */
[----:B------:R-:W1:Y:S02]  /*00d0*/  LDC.64 R2, c[0x0][0x218] ;  /* 0x00008600ff027b82 */ /* 0x000e640000000a00 */
[----:B------:R-:W-:-:S05]  /*00e0*/  SHF.R.S32.HI R0, RZ, 0xc, R0 ;  /* 0x0000000cff007819 */ /* 0x000fca0000011400 */
[----:B------:R-:W-:-:S05]  /*00f0*/  IMAD.HI R8, R0, 0x55555556, RZ ;  /* 0x5555555600087827 */ /* 0x000fca00078e02ff */
[----:B------:R-:W-:-:S05]  /*0100*/  LEA.HI R11, R8, R8, RZ, 0x1 ;  /* 0x00000008080b7211 */ /* 0x000fca00078f08ff */
[----:B------:R-:W-:-:S04]  /*0110*/  IMAD R11, R11, -0x3, R0 ;  /* 0xfffffffd0b0b7824 */ /* 0x000fc800078e0200 */
[----:B--2---:R-:W-:-:S04]  /*0120*/  IMAD.WIDE R6, R11, 0x4, R6 ;  /* 0x000000040b067825 */ /* 0x004fc800078e0206 */
[----:B-1----:R-:W-:Y:S02]  /*0130*/  IMAD.WIDE R2, R9, 0x4, R2 ;  /* 0x0000000409027825 */ /* 0x002fe400078e0202 */
[----:B------:R-:W2:Y:S04]  /*0140*/  LDG.E.64 R8, desc[UR4][R4.64] ;  /* 0x0000000404087981 */ /* 0x000ea8000c1e1b00 */
[----:B------:R-:W2:Y:S04]  /*0150*/  LDG.E.EL R6, desc[UR4][R6.64] ;  /* 0x0000000406067981 */ /* 0x000ea8000c2e1900 */
[----:B------:R-:W3:Y:S01]  /*0160*/  LDG.E.64 R2, desc[UR4][R2.64] ;  /* 0x0000000402027981 */ /* 0x000ee2000c1e1b00 */
[--C-:B--2---:R-:W-:Y:S01]  /*0170*/  FADD R11, R8, R6.reuse ;  /* 0x00000006080b7221 */ /* 0x104fe20000000000 */
[----:B------:R-:W-:-:S03]  /*0180*/  FADD R0, R9, R6 ;  /* 0x0000000609007221 */ /* 0x000fc60000000000 */
[----:B---3--:R-:W-:Y:S01]  /*0190*/  FADD R8, R2, R11 ;  /* 0x0000000b02087221 */ /* 0x008fe20000000000 */
[----:B------:R-:W-:-:S05]  /*01a0*/  FADD R9, R3, R0 ;  /* 0x0000000003097221 */ /* 0x000fca0000000000 */
[----:B------:R-:W-:Y:S01]  /*01b0*/  STG.E.64 desc[UR4][R4.64], R8 ;  /* 0x0000000804007986 */ /* 0x000fe2000c101b04 */
[----:B------:R-:W-:Y:S05]  /*01c0*/  EXIT ;  /* 0x000000000000794d */ /* 0x000fea0003800000 */
.L_x_0:
[----:B------:R-:W-:-:S00]  /*01d0*/  BRA `(.L_x_0) ;  /* 0xfffffffc00fc7947 */ /* 0x000fc0000383ffff */
[----:B------:R-:W-:-:S00]  /*01e0*/  NOP ;  /* 0x0000000000007918 */ /* 0x000fc00000000000 */
        /* <DEDUP_REMOVED lines=9> */
.L_x_1:


//--------------------- .nv.constant0.triton_poi_fused_add_convolution_20 --------------------------
	.section	.nv.constant0.triton_poi_fused_add_convolution_20,"a",@progbits
	.sectionflags	@""
	.align	4
.nv.constant0.triton_poi_fused_add_convolution_20:
	.zero		556
